//
// Generated by NVIDIA NVVM Compiler
//
// Compiler Build ID: CL-36424714
// Cuda compilation tools, release 13.0, V13.0.88
// Based on NVVM 20.0.0
//

.version 9.0
.target sm_100
.address_size 64

	// .globl	_Z27parallelSelectionSortKernelPKiPii

.visible .entry _Z27parallelSelectionSortKernelPKiPii(
	.param .u64 .ptr .align 1 _Z27parallelSelectionSortKernelPKiPii_param_0,
	.param .u64 .ptr .align 1 _Z27parallelSelectionSortKernelPKiPii_param_1,
	.param .u32 _Z27parallelSelectionSortKernelPKiPii_param_2
)
{
	.reg .pred 	%p<86>;
	.reg .b32 	%r<100>;
	.reg .b64 	%rd<23>;

	ld.param.u64 	%rd8, [_Z27parallelSelectionSortKernelPKiPii_param_0];
	ld.param.u64 	%rd7, [_Z27parallelSelectionSortKernelPKiPii_param_1];
	ld.param.u32 	%r25, [_Z27parallelSelectionSortKernelPKiPii_param_2];
	cvta.to.global.u64 	%rd1, %rd8;
	mov.u32 	%r26, %ctaid.x;
	mov.u32 	%r27, %ntid.x;
	mov.u32 	%r28, %tid.x;
	mad.lo.s32 	%r1, %r26, %r27, %r28;
	setp.ge.s32 	%p1, %r1, %r25;
	@%p1 bra 	$L__BB0_15;
	mul.wide.s32 	%rd10, %r1, 4;
	add.s64 	%rd11, %rd1, %rd10;
	ld.global.u32 	%r2, [%rd11];
	setp.lt.s32 	%p2, %r25, 1;
	mov.b64 	%rd22, 0;
	@%p2 bra 	$L__BB0_14;
	and.b32  	%r3, %r25, 7;
	setp.lt.u32 	%p3, %r25, 8;
	mov.b32 	%r94, 0;
	mov.u32 	%r99, %r94;
	@%p3 bra 	$L__BB0_5;
	and.b32  	%r94, %r25, 2147483640;
	add.s64 	%rd21, %rd1, 16;
	mov.b32 	%r88, 0;
	mov.u32 	%r99, %r88;
$L__BB0_4:
	.pragma "nounroll";
	ld.global.u32 	%r32, [%rd21+-16];
	setp.lt.s32 	%p4, %r32, %r2;
	setp.eq.s32 	%p5, %r32, %r2;
	setp.lt.s32 	%p6, %r88, %r1;
	and.pred  	%p7, %p6, %p5;
	or.pred  	%p8, %p4, %p7;
	selp.u32 	%r33, 1, 0, %p8;
	add.s32 	%r34, %r99, %r33;
	ld.global.u32 	%r35, [%rd21+-12];
	setp.lt.s32 	%p9, %r35, %r2;
	setp.eq.s32 	%p10, %r35, %r2;
	add.s32 	%r36, %r88, 1;
	setp.lt.s32 	%p11, %r36, %r1;
	and.pred  	%p12, %p11, %p10;
	or.pred  	%p13, %p9, %p12;
	selp.u32 	%r37, 1, 0, %p13;
	add.s32 	%r38, %r34, %r37;
	ld.global.u32 	%r39, [%rd21+-8];
	setp.lt.s32 	%p14, %r39, %r2;
	setp.eq.s32 	%p15, %r39, %r2;
	add.s32 	%r40, %r88, 2;
	setp.lt.s32 	%p16, %r40, %r1;
	and.pred  	%p17, %p16, %p15;
	or.pred  	%p18, %p14, %p17;
	selp.u32 	%r41, 1, 0, %p18;
	add.s32 	%r42, %r38, %r41;
	ld.global.u32 	%r43, [%rd21+-4];
	setp.lt.s32 	%p19, %r43, %r2;
	setp.eq.s32 	%p20, %r43, %r2;
	add.s32 	%r44, %r88, 3;
	setp.lt.s32 	%p21, %r44, %r1;
	and.pred  	%p22, %p21, %p20;
	or.pred  	%p23, %p19, %p22;
	selp.u32 	%r45, 1, 0, %p23;
	add.s32 	%r46, %r42, %r45;
	ld.global.u32 	%r47, [%rd21];
	setp.lt.s32 	%p24, %r47, %r2;
	setp.eq.s32 	%p25, %r47, %r2;
	add.s32 	%r48, %r88, 4;
	setp.lt.s32 	%p26, %r48, %r1;
	and.pred  	%p27, %p26, %p25;
	or.pred  	%p28, %p24, %p27;
	selp.u32 	%r49, 1, 0, %p28;
	add.s32 	%r50, %r46, %r49;
	ld.global.u32 	%r51, [%rd21+4];
	setp.lt.s32 	%p29, %r51, %r2;
	setp.eq.s32 	%p30, %r51, %r2;
	add.s32 	%r52, %r88, 5;
	setp.lt.s32 	%p31, %r52, %r1;
	and.pred  	%p32, %p31, %p30;
	or.pred  	%p33, %p29, %p32;
	selp.u32 	%r53, 1, 0, %p33;
	add.s32 	%r54, %r50, %r53;
	ld.global.u32 	%r55, [%rd21+8];
	setp.lt.s32 	%p34, %r55, %r2;
	setp.eq.s32 	%p35, %r55, %r2;
	add.s32 	%r56, %r88, 6;
	setp.lt.s32 	%p36, %r56, %r1;
	and.pred  	%p37, %p36, %p35;
	or.pred  	%p38, %p34, %p37;
	selp.u32 	%r57, 1, 0, %p38;
	add.s32 	%r58, %r54, %r57;
	ld.global.u32 	%r59, [%rd21+12];
	setp.lt.s32 	%p39, %r59, %r2;
	setp.eq.s32 	%p40, %r59, %r2;
	add.s32 	%r60, %r88, 7;
	setp.lt.s32 	%p41, %r60, %r1;
	and.pred  	%p42, %p41, %p40;
	or.pred  	%p43, %p39, %p42;
	selp.u32 	%r61, 1, 0, %p43;
	add.s32 	%r99, %r58, %r61;
	add.s64 	%rd21, %rd21, 32;
	add.s32 	%r88, %r88, 8;
	setp.ne.s32 	%p44, %r88, %r94;
	@%p44 bra 	$L__BB0_4;
$L__BB0_5:
	setp.eq.s32 	%p45, %r3, 0;
	@%p45 bra 	$L__BB0_13;
	and.b32  	%r12, %r25, 3;
	setp.lt.u32 	%p46, %r3, 4;
	@%p46 bra 	$L__BB0_8;
	mul.wide.u32 	%rd12, %r94, 4;
	add.s64 	%rd13, %rd1, %rd12;
	ld.global.u32 	%r63, [%rd13];
	setp.lt.s32 	%p47, %r63, %r2;
	setp.eq.s32 	%p48, %r63, %r2;
	setp.lt.s32 	%p49, %r94, %r1;
	and.pred  	%p50, %p49, %p48;
	or.pred  	%p51, %p47, %p50;
	selp.u32 	%r64, 1, 0, %p51;
	add.s32 	%r65, %r99, %r64;
	add.s32 	%r66, %r94, 1;
	ld.global.u32 	%r67, [%rd13+4];
	setp.lt.s32 	%p52, %r67, %r2;
	setp.eq.s32 	%p53, %r67, %r2;
	setp.lt.s32 	%p54, %r66, %r1;
	and.pred  	%p55, %p54, %p53;
	or.pred  	%p56, %p52, %p55;
	selp.u32 	%r68, 1, 0, %p56;
	add.s32 	%r69, %r65, %r68;
	add.s32 	%r70, %r94, 2;
	ld.global.u32 	%r71, [%rd13+8];
	setp.lt.s32 	%p57, %r71, %r2;
	setp.eq.s32 	%p58, %r71, %r2;
	setp.lt.s32 	%p59, %r70, %r1;
	and.pred  	%p60, %p59, %p58;
	or.pred  	%p61, %p57, %p60;
	selp.u32 	%r72, 1, 0, %p61;
	add.s32 	%r73, %r69, %r72;
	add.s32 	%r74, %r94, 3;
	ld.global.u32 	%r75, [%rd13+12];
	setp.lt.s32 	%p62, %r75, %r2;
	setp.eq.s32 	%p63, %r75, %r2;
	setp.lt.s32 	%p64, %r74, %r1;
	and.pred  	%p65, %p64, %p63;
	or.pred  	%p66, %p62, %p65;
	selp.u32 	%r76, 1, 0, %p66;
	add.s32 	%r99, %r73, %r76;
	add.s32 	%r94, %r94, 4;
$L__BB0_8:
	setp.eq.s32 	%p67, %r12, 0;
	@%p67 bra 	$L__BB0_13;
	setp.eq.s32 	%p68, %r12, 1;
	@%p68 bra 	$L__BB0_11;
	mul.wide.u32 	%rd14, %r94, 4;
	add.s64 	%rd15, %rd1, %rd14;
	ld.global.u32 	%r78, [%rd15];
	setp.lt.s32 	%p69, %r78, %r2;
	setp.eq.s32 	%p70, %r78, %r2;
	setp.lt.s32 	%p71, %r94, %r1;
	and.pred  	%p72, %p71, %p70;
	or.pred  	%p73, %p69, %p72;
	selp.u32 	%r79, 1, 0, %p73;
	add.s32 	%r80, %r99, %r79;
	add.s32 	%r81, %r94, 1;
	ld.global.u32 	%r82, [%rd15+4];
	setp.lt.s32 	%p74, %r82, %r2;
	setp.eq.s32 	%p75, %r82, %r2;
	setp.lt.s32 	%p76, %r81, %r1;
	and.pred  	%p77, %p76, %p75;
	or.pred  	%p78, %p74, %p77;
	selp.u32 	%r83, 1, 0, %p78;
	add.s32 	%r99, %r80, %r83;
	add.s32 	%r94, %r94, 2;
$L__BB0_11:
	and.b32  	%r84, %r25, 1;
	setp.eq.b32 	%p79, %r84, 1;
	not.pred 	%p80, %p79;
	@%p80 bra 	$L__BB0_13;
	mul.wide.u32 	%rd16, %r94, 4;
	add.s64 	%rd17, %rd1, %rd16;
	ld.global.u32 	%r85, [%rd17];
	setp.lt.s32 	%p81, %r85, %r2;
	setp.eq.s32 	%p82, %r85, %r2;
	setp.lt.s32 	%p83, %r94, %r1;
	and.pred  	%p84, %p83, %p82;
	or.pred  	%p85, %p81, %p84;
	selp.u32 	%r87, 1, 0, %p85;
	add.s32 	%r99, %r99, %r87;
$L__BB0_13:
	cvt.u64.u32 	%rd22, %r99;
$L__BB0_14:
	cvta.to.global.u64 	%rd18, %rd7;
	shl.b64 	%rd19, %rd22, 2;
	add.s64 	%rd20, %rd18, %rd19;
	st.global.u32 	[%rd20], %r2;
$L__BB0_15:
	ret;

}


// ===== COMPILED SASS (sm_100) =====

	.target	sm_100

	.elftype	@"ET_EXEC"


//--------------------- .note.nv.tkinfo           --------------------------
	.section	.note.nv.tkinfo,"",@"SHT_NOTE"
	.sectionflags	@"SHF_NOTE_NV_TKINFO"
	.tkinfo
        /*0018*/ 	.word	0x00000002
        /*0030*/ 	.string	""
        /*0030*/ 	.string	"ptxas"
        /*0030*/ 	.string	"Cuda compilation tools, release 13.0, V13.0.88"
        /*0030*/ 	.string	"Build cuda_13.0.r13.0/compiler.36424714_0"
        /*0030*/ 	.string	"-arch sm_100 -m 64 "



//--------------------- .note.nv.cuinfo           --------------------------
	.section	.note.nv.cuinfo,"",@"SHT_NOTE"
	.sectionflags	@"SHF_NOTE_NV_CUINFO"
        /*0018*/ 	.short	0x0002
        /*001a*/ 	.short	0x0064
        /*001c*/ 	.short	0x0082
	.zero		2


//--------------------- .nv.info                  --------------------------
	.section	.nv.info,"",@"SHT_CUDA_INFO"
	.align	4


	//----- nvinfo : EIATTR_REGCOUNT
	.align		4
        /*0000*/ 	.byte	0x04, 0x2f
        /*0002*/ 	.short	(.L_1 - .L_0)
	.align		4
.L_0:
        /*0004*/ 	.word	index@(_Z27parallelSelectionSortKernelPKiPii)
        /*0008*/ 	.word	0x0000001a


	//----- nvinfo : EIATTR_FRAME_SIZE
	.align		4
.L_1:
        /*000c*/ 	.byte	0x04, 0x11
        /*000e*/ 	.short	(.L_3 - .L_2)
	.align		4
.L_2:
        /*0010*/ 	.word	index@(_Z27parallelSelectionSortKernelPKiPii)
        /*0014*/ 	.word	0x00000000


	//----- nvinfo : EIATTR_MIN_STACK_SIZE
	.align		4
.L_3:
        /*0018*/ 	.byte	0x04, 0x12
        /*001a*/ 	.short	(.L_5 - .L_4)
	.align		4
.L_4:
        /*001c*/ 	.word	index@(_Z27parallelSelectionSortKernelPKiPii)
        /*0020*/ 	.word	0x00000000
.L_5:


//--------------------- .nv.compat                --------------------------
	.section	.nv.compat,"",@"SHT_CUDA_COMPAT_INFO"
	.align	4
        /*0000*/ 	.byte	0x02, 0x09, 0x00, 0x00, 0x02, 0x02, 0x01, 0x00, 0x02, 0x05, 0x05, 0x00, 0x03, 0x07, 0x01, 0x01
        /*0010*/ 	.byte	0x02, 0x03, 0x00, 0x00, 0x02, 0x06, 0x01, 0x00, 0x04, 0x0b, 0x08, 0x00, 0x09, 0x00, 0x00, 0x00
        /*0020*/ 	.byte	0x00, 0x00, 0x00, 0x00


//--------------------- .nv.info._Z27parallelSelectionSortKernelPKiPii --------------------------
	.section	.nv.info._Z27parallelSelectionSortKernelPKiPii,"",@"SHT_CUDA_INFO"
	.sectionflags	@""
	.align	4


	//----- nvinfo : EIATTR_CUDA_API_VERSION
	.align		4
        /*0000*/ 	.byte	0x04, 0x37
        /*0002*/ 	.short	(.L_7 - .L_6)
.L_6:
        /*0004*/ 	.word	0x00000082


	//----- nvinfo : EIATTR_KPARAM_INFO
	.align		4
.L_7:
        /*0008*/ 	.byte	0x04, 0x17
        /*000a*/ 	.short	(.L_9 - .L_8)
.L_8:
        /*000c*/ 	.word	0x00000000
        /*0010*/ 	.short	0x0002
        /*0012*/ 	.short	0x0010
        /*0014*/ 	.byte	0x00, 0xf0, 0x11, 0x00


	//----- nvinfo : EIATTR_KPARAM_INFO
	.align		4
.L_9:
        /*0018*/ 	.byte	0x04, 0x17
        /*001a*/ 	.short	(.L_11 - .L_10)
.L_10:
        /*001c*/ 	.word	0x00000000
        /*0020*/ 	.short	0x0001
        /*0022*/ 	.short	0x0008
        /*0024*/ 	.byte	0x00, 0xf5, 0x21, 0x00


	//----- nvinfo : EIATTR_KPARAM_INFO
	.align		4
.L_11:
        /*0028*/ 	.byte	0x04, 0x17
        /*002a*/ 	.short	(.L_13 - .L_12)
.L_12:
        /*002c*/ 	.word	0x00000000
        /*0030*/ 	.short	0x0000
        /*0032*/ 	.short	0x0000
        /*0034*/ 	.byte	0x00, 0xf5, 0x21, 0x00


	//----- nvinfo : EIATTR_SPARSE_MMA_MASK
	.align		4
.L_13:
        /*0038*/ 	.byte	0x03, 0x50
        /*003a*/ 	.short	0x0000


	//----- nvinfo : EIATTR_MAXREG_COUNT
	.align		4
        /*003c*/ 	.byte	0x03, 0x1b
        /*003e*/ 	.short	0x00ff


	//----- nvinfo : EIATTR_MERCURY_ISA_VERSION
	.align		4
        /*0040*/ 	.byte	0x03, 0x5f
        /*0042*/ 	.short	0x0101


	//----- nvinfo : EIATTR_VRC_CTA_INIT_COUNT
	.align		4
        /*0044*/ 	.byte	0x02, 0x4a
	.zero		1
	.zero		1


	//----- nvinfo : EIATTR_EXIT_INSTR_OFFSETS
	.align		4
        /*0048*/ 	.byte	0x04, 0x1c
        /*004a*/ 	.short	(.L_15 - .L_14)


	//   ....[0]....
.L_14:
        /*004c*/ 	.word	0x00000070


	//   ....[1]....
        /*0050*/ 	.word	0x00000a20


	//----- nvinfo : EIATTR_CBANK_PARAM_SIZE
	.align		4
.L_15:
        /*0054*/ 	.byte	0x03, 0x19
        /*0056*/ 	.short	0x0014


	//----- nvinfo : EIATTR_PARAM_CBANK
	.align		4
        /*0058*/ 	.byte	0x04, 0x0a
        /*005a*/ 	.short	(.L_17 - .L_16)
	.align		4
.L_16:
        /*005c*/ 	.word	index@(.nv.constant0._Z27parallelSelectionSortKernelPKiPii)
        /*0060*/ 	.short	0x0380
        /*0062*/ 	.short	0x0014


	//----- nvinfo : EIATTR_SW_WAR
	.align		4
.L_17:
        /*0064*/ 	.byte	0x04, 0x36
        /*0066*/ 	.short	(.L_19 - .L_18)
.L_18:
        /*0068*/ 	.word	0x00000008
.L_19:


//--------------------- .nv.callgraph             --------------------------
	.section	.nv.callgraph,"",@"SHT_CUDA_CALLGRAPH"
	.align	4
	.sectionentsize	8
	.align		4
        /*0000*/ 	.word	0x00000000
	.align		4
        /*0004*/ 	.word	0xffffffff
	.align		4
        /*0008*/ 	.word	0x00000000
	.align		4
        /*000c*/ 	.word	0xfffffffe
	.align		4
        /*0010*/ 	.word	0x00000000
	.align		4
        /*0014*/ 	.word	0xfffffffd
	.align		4
        /*0018*/ 	.word	0x00000000
	.align		4
        /*001c*/ 	.word	0xfffffffc


//--------------------- .text._Z27parallelSelectionSortKernelPKiPii --------------------------
	.section	.text._Z27parallelSelectionSortKernelPKiPii,"ax",@progbits
	.align	128
        .global         _Z27parallelSelectionSortKernelPKiPii
        .type           _Z27parallelSelectionSortKernelPKiPii,@function
        .size           _Z27parallelSelectionSortKernelPKiPii,(.L_x_6 - _Z27parallelSelectionSortKernelPKiPii)
        .other          _Z27parallelSelectionSortKernelPKiPii,@"STO_CUDA_ENTRY STV_DEFAULT"
_Z27parallelSelectionSortKernelPKiPii:
.text._Z27parallelSelectionSortKernelPKiPii:
[----:B------:R-:W-:Y:S01]  /*0000*/  LDC R1, c[0x0][0x37c] ;  /* 0x0000df00ff017b82 */ /* 0x000fe20000000800 */
[----:B------:R-:W0:Y:S07]  /*0010*/  S2R R0, SR_TID.X ;  /* 0x0000000000007919 */ /* 0x000e2e0000002100 */
[----:B------:R-:W0:Y:S08]  /*0020*/  S2UR UR4, SR_CTAID.X ;  /* 0x00000000000479c3 */ /* 0x000e300000002500 */
[----:B------:R-:W0:Y:S08]  /*0030*/  LDC R7, c[0x0][0x360] ;  /* 0x0000d800ff077b82 */ /* 0x000e300000000800 */
[----:B------:R-:W1:Y:S01]  /*0040*/  LDC R6, c[0x0][0x390] ;  /* 0x0000e400ff067b82 */ /* 0x000e620000000800 */
[----:B0-----:R-:W-:-:S05]  /*0050*/  IMAD R7, R7, UR4, R0 ;  /* 0x0000000407077c24 */ /* 0x001fca000f8e0200 */
[----:B-1----:R-:W-:-:S13]  /*0060*/  ISETP.GE.AND P0, PT, R7, R6, PT ;  /* 0x000000060700720c */ /* 0x002fda0003f06270 */
[----:B------:R-:W-:Y:S05]  /*0070*/  @P0 EXIT ;  /* 0x000000000000094d */ /* 0x000fea0003800000 */
[----:B------:R-:W0:Y:S01]  /*0080*/  LDC.64 R2, c[0x0][0x380] ;  /* 0x0000e000ff027b82 */ /* 0x000e220000000a00 */
[----:B------:R-:W1:Y:S01]  /*0090*/  LDCU.64 UR6, c[0x0][0x358] ;  /* 0x00006b00ff0677ac */ /* 0x000e620008000a00 */
[----:B------:R-:W-:Y:S02]  /*00a0*/  ISETP.GE.AND P0, PT, R6, 0x1, PT ;  /* 0x000000010600780c */ /* 0x000fe40003f06270 */
[----:B------:R-:W-:Y:S01]  /*00b0*/  CS2R R10, SRZ ;  /* 0x00000000000a7805 */ /* 0x000fe2000001ff00 */
[----:B0-----:R-:W-:-:S05]  /*00c0*/  IMAD.WIDE R4, R7, 0x4, R2 ;  /* 0x0000000407047825 */ /* 0x001fca00078e0202 */
[----:B-1----:R0:W5:Y:S05]  /*00d0*/  LDG.E R0, desc[UR6][R4.64] ;  /* 0x0000000604007981 */ /* 0x00216a000c1e1900 */
[----:B------:R-:W-:Y:S05]  /*00e0*/  @!P0 BRA `(.L_x_0) ;  /* 0x00000008003c8947 */ /* 0x000fea0003800000 */
[C---:B------:R-:W-:Y:S01]  /*00f0*/  ISETP.GE.U32.AND P0, PT, R6.reuse, 0x8, PT ;  /* 0x000000080600780c */ /* 0x040fe20003f06070 */
[----:B------:R-:W-:Y:S01]  /*0100*/  IMAD.MOV.U32 R8, RZ, RZ, RZ ;  /* 0x000000ffff087224 */ /* 0x000fe200078e00ff */
[----:B------:R-:W-:Y:S01]  /*0110*/  LOP3.LUT R12, R6, 0x7, RZ, 0xc0, !PT ;  /* 0x00000007060c7812 */ /* 0x000fe200078ec0ff */
[----:B------:R-:W-:-:S03]  /*0120*/  IMAD.MOV.U32 R10, RZ, RZ, RZ ;  /* 0x000000ffff0a7224 */ /* 0x000fc600078e00ff */
[----:B------:R-:W-:-:S07]  /*0130*/  ISETP.NE.AND P2, PT, R12, RZ, PT ;  /* 0x000000ff0c00720c */ /* 0x000fce0003f45270 */
[----:B------:R-:W-:Y:S06]  /*0140*/  @!P0 BRA `(.L_x_1) ;  /* 0x0000000400108947 */ /* 0x000fec0003800000 */
[----:B------:R-:W1:Y:S01]  /*0150*/  LDCU.64 UR4, c[0x0][0x380] ;  /* 0x00007000ff0477ac */ /* 0x000e620008000a00 */
[----:B------:R-:W-:Y:S01]  /*0160*/  LOP3.LUT R8, R6, 0x7ffffff8, RZ, 0xc0, !PT ;  /* 0x7ffffff806087812 */ /* 0x000fe200078ec0ff */
[----:B------:R-:W-:Y:S01]  /*0170*/  IMAD.MOV.U32 R10, RZ, RZ, RZ ;  /* 0x000000ffff0a7224 */ /* 0x000fe200078e00ff */
[----:B-1----:R-:W-:-:S04]  /*0180*/  UIADD3 UR4, UP0, UPT, UR4, 0x10, URZ ;  /* 0x0000001004047890 */ /* 0x002fc8000ff1e0ff */
[----:B------:R-:W-:Y:S02]  /*0190*/  UIADD3.X UR5, UPT, UPT, URZ, UR5, URZ, UP0, !UPT ;  /* 0x00000005ff057290 */ /* 0x000fe400087fe4ff */
[----:B0-----:R-:W-:Y:S01]  /*01a0*/  IMAD.U32 R4, RZ, RZ, UR4 ;  /* 0x00000004ff047e24 */ /* 0x001fe2000f8e00ff */
[----:B------:R-:W-:-:S03]  /*01b0*/  UMOV UR4, URZ ;  /* 0x000000ff00047c82 */ /* 0x000fc60008000000 */
[----:B------:R-:W-:-:S07]  /*01c0*/  IMAD.U32 R5, RZ, RZ, UR5 ;  /* 0x00000005ff057e24 */ /* 0x000fce000f8e00ff */
.L_x_2:
[----:B------:R-:W2:Y:S04]  /*01d0*/  LDG.E R9, desc[UR6][R4.64+-0x10] ;  /* 0xfffff00604097981 */ /* 0x000ea8000c1e1900 */
[----:B------:R-:W3:Y:S04]  /*01e0*/  LDG.E R11, desc[UR6][R4.64+-0xc] ;  /* 0xfffff406040b7981 */ /* 0x000ee8000c1e1900 */
[----:B------:R-:W4:Y:S04]  /*01f0*/  LDG.E R13, desc[UR6][R4.64+-0x8] ;  /* 0xfffff806040d7981 */ /* 0x000f28000c1e1900 */
[----:B------:R-:W4:Y:S04]  /*0200*/  LDG.E R15, desc[UR6][R4.64+-0x4] ;  /* 0xfffffc06040f7981 */ /* 0x000f28000c1e1900 */
[----:B------:R-:W4:Y:S04]  /*0210*/  LDG.E R17, desc[UR6][R4.64] ;  /* 0x0000000604117981 */ /* 0x000f28000c1e1900 */
[----:B------:R-:W4:Y:S04]  /*0220*/  LDG.E R19, desc[UR6][R4.64+0x4] ;  /* 0x0000040604137981 */ /* 0x000f28000c1e1900 */
[----:B------:R-:W4:Y:S04]  /*0230*/  LDG.E R21, desc[UR6][R4.64+0x8] ;  /* 0x0000080604157981 */ /* 0x000f28000c1e1900 */
[----:B------:R-:W4:Y:S01]  /*0240*/  LDG.E R23, desc[UR6][R4.64+0xc] ;  /* 0x00000c0604177981 */ /* 0x000f22000c1e1900 */
[----:B------:R-:W-:Y:S01]  /*0250*/  UIADD3 UR5, UPT, UPT, UR4, 0x1, URZ ;  /* 0x0000000104057890 */ /* 0x000fe2000fffe0ff */
[----:B--2--5:R-:W-:-:S04]  /*0260*/  ISETP.NE.AND P1, PT, R9, R0, PT ;  /* 0x000000000900720c */ /* 0x024fc80003f25270 */
[----:B------:R-:W-:Y:S02]  /*0270*/  ISETP.GT.AND P1, PT, R7, UR4, !P1 ;  /* 0x0000000407007c0c */ /* 0x000fe4000cf24270 */
[-C--:B---3--:R-:W-:Y:S02]  /*0280*/  ISETP.NE.AND P0, PT, R11, R0.reuse, PT ;  /* 0x000000000b00720c */ /* 0x088fe40003f05270 */
[-C--:B------:R-:W-:Y:S01]  /*0290*/  ISETP.LT.OR P1, PT, R9, R0.reuse, P1 ;  /* 0x000000000900720c */ /* 0x080fe20000f21670 */
[----:B------:R-:W-:Y:S01]  /*02a0*/  VIADD R9, R10, 0x1 ;  /* 0x000000010a097836 */ /* 0x000fe20000000000 */
[----:B------:R-:W-:Y:S01]  /*02b0*/  ISETP.GT.AND P0, PT, R7, UR5, !P0 ;  /* 0x0000000507007c0c */ /* 0x000fe2000c704270 */
[----:B------:R-:W-:Y:S01]  /*02c0*/  UIADD3 UR5, UPT, UPT, UR4, 0x2, URZ ;  /* 0x0000000204057890 */ /* 0x000fe2000fffe0ff */
[-C--:B----4-:R-:W-:Y:S02]  /*02d0*/  ISETP.NE.AND P3, PT, R13, R0.reuse, PT ;  /* 0x000000000d00720c */ /* 0x090fe40003f65270 */
[----:B------:R-:W-:-:S07]  /*02e0*/  ISETP.LT.OR P0, PT, R11, R0, P0 ;  /* 0x000000000b00720c */ /* 0x000fce0000701670 */
[----:B------:R-:W-:Y:S01]  /*02f0*/  @!P1 IMAD.MOV R9, RZ, RZ, R10 ;  /* 0x000000ffff099224 */ /* 0x000fe200078e020a */
[----:B------:R-:W-:Y:S01]  /*0300*/  ISETP.GT.AND P1, PT, R7, UR5, !P3 ;  /* 0x0000000507007c0c */ /* 0x000fe2000df24270 */
[----:B------:R-:W-:Y:S01]  /*0310*/  UIADD3 UR5, UPT, UPT, UR4, 0x3, URZ ;  /* 0x0000000304057890 */ /* 0x000fe2000fffe0ff */
[-C--:B------:R-:W-:Y:S01]  /*0320*/  ISETP.NE.AND P3, PT, R15, R0.reuse, PT ;  /* 0x000000000f00720c */ /* 0x080fe20003f65270 */
[----:B------:R-:W-:Y:S01]  /*0330*/  VIADD R10, R9, 0x1 ;  /* 0x00000001090a7836 */ /* 0x000fe20000000000 */
[----:B------:R-:W-:Y:S01]  /*0340*/  ISETP.LT.OR P1, PT, R13, R0, P1 ;  /* 0x000000000d00720c */ /* 0x000fe20000f21670 */
[----:B------:R-:W-:Y:S02]  /*0350*/  @!P0 IMAD.MOV R10, RZ, RZ, R9 ;  /* 0x000000ffff0a8224 */ /* 0x000fe400078e0209 */
[----:B------:R-:W-:Y:S01]  /*0360*/  ISETP.GT.AND P3, PT, R7, UR5, !P3 ;  /* 0x0000000507007c0c */ /* 0x000fe2000df64270 */
[----:B------:R-:W-:Y:S01]  /*0370*/  UIADD3 UR5, UPT, UPT, UR4, 0x4, URZ ;  /* 0x0000000404057890 */ /* 0x000fe2000fffe0ff */
[----:B------:R-:W-:-:S02]  /*0380*/  VIADD R9, R10, 0x1 ;  /* 0x000000010a097836 */ /* 0x000fc40000000000 */
[-C--:B------:R-:W-:Y:S02]  /*0390*/  ISETP.LT.OR P0, PT, R15, R0.reuse, P3 ;  /* 0x000000000f00720c */ /* 0x080fe40001f01670 */
[----:B------:R-:W-:-:S04]  /*03a0*/  ISETP.NE.AND P3, PT, R17, R0, PT ;  /* 0x000000001100720c */ /* 0x000fc80003f65270 */
[----:B------:R-:W-:Y:S01]  /*03b0*/  @!P1 IMAD.MOV R9, RZ, RZ, R10 ;  /* 0x000000ffff099224 */ /* 0x000fe200078e020a */
[----:B------:R-:W-:Y:S01]  /*03c0*/  ISETP.GT.AND P1, PT, R7, UR5, !P3 ;  /* 0x0000000507007c0c */ /* 0x000fe2000df24270 */
[----:B------:R-:W-:Y:S01]  /*03d0*/  UIADD3 UR5, UPT, UPT, UR4, 0x5, URZ ;  /* 0x0000000504057890 */ /* 0x000fe2000fffe0ff */
[-C--:B------:R-:W-:Y:S01]  /*03e0*/  ISETP.NE.AND P3, PT, R19, R0.reuse, PT ;  /* 0x000000001300720c */ /* 0x080fe20003f65270 */
[----:B------:R-:W-:Y:S01]  /*03f0*/  VIADD R10, R9, 0x1 ;  /* 0x00000001090a7836 */ /* 0x000fe20000000000 */
[-C--:B------:R-:W-:Y:S02]  /*0400*/  ISETP.LT.OR P1, PT, R17, R0.reuse, P1 ;  /* 0x000000001100720c */ /* 0x080fe40000f21670 */
[----:B------:R-:W-:Y:S01]  /*0410*/  @!P0 IMAD.MOV R10, RZ, RZ, R9 ;  /* 0x000000ffff0a8224 */ /* 0x000fe200078e0209 */
[----:B------:R-:W-:Y:S01]  /*0420*/  ISETP.GT.AND P3, PT, R7, UR5, !P3 ;  /* 0x0000000507007c0c */ /* 0x000fe2000df64270 */
[----:B------:R-:W-:Y:S02]  /*0430*/  UIADD3 UR5, UPT, UPT, UR4, 0x6, URZ ;  /* 0x0000000604057890 */ /* 0x000fe4000fffe0ff */
[----:B------:R-:W-:Y:S01]  /*0440*/  VIADD R9, R10, 0x1 ;  /* 0x000000010a097836 */ /* 0x000fe20000000000 */
[----:B------:R-:W-:-:S02]  /*0450*/  ISETP.LT.OR P0, PT, R19, R0, P3 ;  /* 0x000000001300720c */ /* 0x000fc40001f01670 */
[----:B------:R-:W-:-:S04]  /*0460*/  ISETP.NE.AND P3, PT, R21, R0, PT ;  /* 0x000000001500720c */ /* 0x000fc80003f65270 */
[----:B------:R-:W-:Y:S01]  /*0470*/  @!P1 IMAD.MOV R9, RZ, RZ, R10 ;  /* 0x000000ffff099224 */ /* 0x000fe200078e020a */
[----:B------:R-:W-:Y:S01]  /*0480*/  ISETP.GT.AND P1, PT, R7, UR5, !P3 ;  /* 0x0000000507007c0c */ /* 0x000fe2000df24270 */
[----:B------:R-:W-:Y:S01]  /*0490*/  UIADD3 UR5, UPT, UPT, UR4, 0x7, URZ ;  /* 0x0000000704057890 */ /* 0x000fe2000fffe0ff */
[-C--:B------:R-:W-:Y:S01]  /*04a0*/  ISETP.NE.AND P3, PT, R23, R0.reuse, PT ;  /* 0x000000001700720c */ /* 0x080fe20003f65270 */
[----:B------:R-:W-:Y:S01]  /*04b0*/  UIADD3 UR4, UPT, UPT, UR4, 0x8, URZ ;  /* 0x0000000804047890 */ /* 0x000fe2000fffe0ff */
[----:B------:R-:W-:Y:S01]  /*04c0*/  ISETP.LT.OR P1, PT, R21, R0, P1 ;  /* 0x000000001500720c */ /* 0x000fe20000f21670 */
[----:B------:R-:W-:Y:S02]  /*04d0*/  VIADD R10, R9, 0x1 ;  /* 0x00000001090a7836 */ /* 0x000fe40000000000 */
[----:B------:R-:W-:Y:S01]  /*04e0*/  ISETP.GT.AND P3, PT, R7, UR5, !P3 ;  /* 0x0000000507007c0c */ /* 0x000fe2000df64270 */
[----:B------:R-:W-:Y:S01]  /*04f0*/  @!P0 IMAD.MOV R10, RZ, RZ, R9 ;  /* 0x000000ffff0a8224 */ /* 0x000fe200078e0209 */
[----:B------:R-:W-:-:S02]  /*0500*/  ISETP.NE.AND P0, PT, R8, UR4, PT ;  /* 0x0000000408007c0c */ /* 0x000fc4000bf05270 */
[----:B------:R-:W-:Y:S01]  /*0510*/  ISETP.LT.OR P3, PT, R23, R0, P3 ;  /* 0x000000001700720c */ /* 0x000fe20001f61670 */
[----:B------:R-:W-:-:S05]  /*0520*/  VIADD R9, R10, 0x1 ;  /* 0x000000010a097836 */ /* 0x000fca0000000000 */
[----:B------:R-:W-:Y:S01]  /*0530*/  @!P1 IMAD.MOV R9, RZ, RZ, R10 ;  /* 0x000000ffff099224 */ /* 0x000fe200078e020a */
[----:B------:R-:W-:-:S03]  /*0540*/  IADD3 R4, P1, PT, R4, 0x20, RZ ;  /* 0x0000002004047810 */ /* 0x000fc60007f3e0ff */
[----:B------:R-:W-:Y:S02]  /*0550*/  VIADD R10, R9, 0x1 ;  /* 0x00000001090a7836 */ /* 0x000fe40000000000 */
[----:B------:R-:W-:Y:S02]  /*0560*/  IMAD.X R5, RZ, RZ, R5, P1 ;  /* 0x000000ffff057224 */ /* 0x000fe400008e0605 */
[----:B------:R-:W-:Y:S01]  /*0570*/  @!P3 IMAD.MOV R10, RZ, RZ, R9 ;  /* 0x000000ffff0ab224 */ /* 0x000fe200078e0209 */
[----:B------:R-:W-:Y:S06]  /*0580*/  @P0 BRA `(.L_x_2) ;  /* 0xfffffffc00100947 */ /* 0x000fec000383ffff */
.L_x_1:
[----:B------:R-:W-:Y:S05]  /*0590*/  @!P2 BRA `(.L_x_3) ;  /* 0x00000004000ca947 */ /* 0x000fea0003800000 */
[----:B------:R-:W-:Y:S02]  /*05a0*/  ISETP.GE.U32.AND P0, PT, R12, 0x4, PT ;  /* 0x000000040c00780c */ /* 0x000fe40003f06070 */
[----:B------:R-:W-:-:S04]  /*05b0*/  LOP3.LUT R14, R6, 0x3, RZ, 0xc0, !PT ;  /* 0x00000003060e7812 */ /* 0x000fc800078ec0ff */
[----:B------:R-:W-:-:S07]  /*05c0*/  ISETP.NE.AND P2, PT, R14, RZ, PT ;  /* 0x000000ff0e00720c */ /* 0x000fce0003f45270 */
[----:B------:R-:W-:Y:S06]  /*05d0*/  @!P0 BRA `(.L_x_4) ;  /* 0x0000000000748947 */ /* 0x000fec0003800000 */
[----:B0-----:R-:W-:-:S05]  /*05e0*/  IMAD.WIDE.U32 R4, R8, 0x4, R2 ;  /* 0x0000000408047825 */ /* 0x001fca00078e0002 */
[----:B------:R-:W2:Y:S04]  /*05f0*/  LDG.E R9, desc[UR6][R4.64] ;  /* 0x0000000604097981 */ /* 0x000ea8000c1e1900 */
[----:B------:R-:W3:Y:S04]  /*0600*/  LDG.E R11, desc[UR6][R4.64+0x4] ;  /* 0x00000406040b7981 */ /* 0x000ee8000c1e1900 */
[----:B------:R-:W4:Y:S04]  /*0610*/  LDG.E R13, desc[UR6][R4.64+0x8] ;  /* 0x00000806040d7981 */ /* 0x000f28000c1e1900 */
[----:B------:R0:W4:Y:S01]  /*0620*/  LDG.E R15, desc[UR6][R4.64+0xc] ;  /* 0x00000c06040f7981 */ /* 0x000122000c1e1900 */
[----:B------:R-:W-:-:S02]  /*0630*/  VIADD R12, R8, 0x1 ;  /* 0x00000001080c7836 */ /* 0x000fc40000000000 */
[----:B0-----:R-:W-:Y:S01]  /*0640*/  VIADD R4, R8, 0x3 ;  /* 0x0000000308047836 */ /* 0x001fe20000000000 */
[----:B--2--5:R-:W-:-:S04]  /*0650*/  ISETP.NE.AND P1, PT, R9, R0, PT ;  /* 0x000000000900720c */ /* 0x024fc80003f25270 */
[-C--:B------:R-:W-:Y:S02]  /*0660*/  ISETP.LT.AND P1, PT, R8, R7.reuse, !P1 ;  /* 0x000000070800720c */ /* 0x080fe40004f21270 */
[-C--:B---3--:R-:W-:Y:S02]  /*0670*/  ISETP.NE.AND P0, PT, R11, R0.reuse, PT ;  /* 0x000000000b00720c */ /* 0x088fe40003f05270 */
[-C--:B------:R-:W-:Y:S01]  /*0680*/  ISETP.LT.OR P1, PT, R9, R0.reuse, P1 ;  /* 0x000000000900720c */ /* 0x080fe20000f21670 */
[----:B------:R-:W-:Y:S01]  /*0690*/  VIADD R9, R10, 0x1 ;  /* 0x000000010a097836 */ /* 0x000fe20000000000 */
[----:B------:R-:W-:Y:S01]  /*06a0*/  ISETP.LT.AND P0, PT, R12, R7, !P0 ;  /* 0x000000070c00720c */ /* 0x000fe20004701270 */
[C---:B------:R-:W-:Y:S01]  /*06b0*/  VIADD R12, R8.reuse, 0x2 ;  /* 0x00000002080c7836 */ /* 0x040fe20000000000 */
[-C--:B----4-:R-:W-:Y:S01]  /*06c0*/  ISETP.NE.AND P3, PT, R13, R0.reuse, PT ;  /* 0x000000000d00720c */ /* 0x090fe20003f65270 */
[----:B------:R-:W-:Y:S01]  /*06d0*/  VIADD R8, R8, 0x4 ;  /* 0x0000000408087836 */ /* 0x000fe20000000000 */
[----:B------:R-:W-:-:S02]  /*06e0*/  ISETP.LT.OR P0, PT, R11, R0, P0 ;  /* 0x000000000b00720c */ /* 0x000fc40000701670 */
[----:B------:R-:W-:-:S05]  /*06f0*/  ISETP.LT.AND P3, PT, R12, R7, !P3 ;  /* 0x000000070c00720c */ /* 0x000fca0005f61270 */
[----:B------:R-:W-:Y:S01]  /*0700*/  @!P1 IMAD.MOV R9, RZ, RZ, R10 ;  /* 0x000000ffff099224 */ /* 0x000fe200078e020a */
[-C--:B------:R-:W-:Y:S02]  /*0710*/  ISETP.LT.OR P1, PT, R13, R0.reuse, P3 ;  /* 0x000000000d00720c */ /* 0x080fe40001f21670 */
[----:B------:R-:W-:Y:S01]  /*0720*/  ISETP.NE.AND P3, PT, R15, R0, PT ;  /* 0x000000000f00720c */ /* 0x000fe20003f65270 */
[----:B------:R-:W-:Y:S02]  /*0730*/  VIADD R5, R9, 0x1 ;  /* 0x0000000109057836 */ /* 0x000fe40000000000 */
[----:B------:R-:W-:Y:S01]  /*0740*/  @!P0 IMAD.MOV R5, RZ, RZ, R9 ;  /* 0x000000ffff058224 */ /* 0x000fe200078e0209 */
[----:B------:R-:W-:-:S03]  /*0750*/  ISETP.LT.AND P3, PT, R4, R7, !P3 ;  /* 0x000000070400720c */ /* 0x000fc60005f61270 */
[----:B------:R-:W-:Y:S01]  /*0760*/  VIADD R4, R5, 0x1 ;  /* 0x0000000105047836 */ /* 0x000fe20000000000 */
[----:B------:R-:W-:-:S03]  /*0770*/  ISETP.LT.OR P3, PT, R15, R0, P3 ;  /* 0x000000000f00720c */ /* 0x000fc60001f61670 */
[----:B------:R-:W-:-:S04]  /*0780*/  @!P1 IMAD.MOV R4, RZ, RZ, R5 ;  /* 0x000000ffff049224 */ /* 0x000fc800078e0205 */
[----:B------:R-:W-:-:S06]  /*0790*/  VIADD R10, R4, 0x1 ;  /* 0x00000001040a7836 */ /* 0x000fcc0000000000 */
[----:B------:R-:W-:-:S07]  /*07a0*/  @!P3 IMAD.MOV R10, RZ, RZ, R4 ;  /* 0x000000ffff0ab224 */ /* 0x000fce00078e0204 */
.L_x_4:
[----:B------:R-:W-:Y:S05]  /*07b0*/  @!P2 BRA `(.L_x_3) ;  /* 0x000000000084a947 */ /* 0x000fea0003800000 */
[----:B------:R-:W-:-:S13]  /*07c0*/  ISETP.NE.AND P3, PT, R14, 0x1, PT ;  /* 0x000000010e00780c */ /* 0x000fda0003f65270 */
[----:B0-----:R-:W-:-:S05]  /*07d0*/  @P3 IMAD.WIDE.U32 R4, R8, 0x4, R2 ;  /* 0x0000000408043825 */ /* 0x001fca00078e0002 */
[----:B------:R-:W2:Y:S01]  /*07e0*/  @P3 LDG.E R9, desc[UR6][R4.64] ;  /* 0x0000000604093981 */ /* 0x000ea2000c1e1900 */
[----:B------:R-:W-:-:S03]  /*07f0*/  LOP3.LUT R6, R6, 0x1, RZ, 0xc0, !PT ;  /* 0x0000000106067812 */ /* 0x000fc600078ec0ff */
[----:B------:R-:W3:Y:S01]  /*0800*/  @P3 LDG.E R11, desc[UR6][R4.64+0x4] ;  /* 0x00000406040b3981 */ /* 0x000ee2000c1e1900 */
[----:B------:R-:W-:Y:S01]  /*0810*/  ISETP.NE.U32.AND P2, PT, R6, 0x1, PT ;  /* 0x000000010600780c */ /* 0x000fe20003f45070 */
[----:B------:R-:W-:Y:S01]  /*0820*/  @P3 VIADD R6, R8, 0x1 ;  /* 0x0000000108063836 */ /* 0x000fe20000000000 */
[----:B--2--5:R-:W-:-:S04]  /*0830*/  @P3 ISETP.NE.AND P0, PT, R9, R0, PT ;  /* 0x000000000900320c */ /* 0x024fc80003f05270 */
[C---:B------:R-:W-:Y:S01]  /*0840*/  @P3 ISETP.LT.AND P0, PT, R8.reuse, R7, !P0 ;  /* 0x000000070800320c */ /* 0x040fe20004701270 */
[----:B------:R-:W-:-:S06]  /*0850*/  @P3 VIADD R8, R8, 0x2 ;  /* 0x0000000208083836 */ /* 0x000fcc0000000000 */
[----:B------:R-:W-:-:S06]  /*0860*/  @!P2 IMAD.WIDE.U32 R2, R8, 0x4, R2 ;  /* 0x000000040802a825 */ /* 0x000fcc00078e0002 */
[----:B------:R0:W2:Y:S01]  /*0870*/  @!P2 LDG.E R3, desc[UR6][R2.64] ;  /* 0x000000060203a981 */ /* 0x0000a2000c1e1900 */
[-C--:B------:R-:W-:Y:S02]  /*0880*/  @P3 ISETP.LT.OR P0, PT, R9, R0.reuse, P0 ;  /* 0x000000000900320c */ /* 0x080fe40000701670 */
[----:B---3--:R-:W-:Y:S02]  /*0890*/  @P3 ISETP.NE.AND P4, PT, R11, R0, PT ;  /* 0x000000000b00320c */ /* 0x008fe40003f85270 */
[----:B------:R-:W-:Y:S02]  /*08a0*/  PLOP3.LUT P1, PT, PT, PT, PT, 0x80, 0x8 ;  /* 0x000000000008781c */ /* 0x000fe40003f2f070 */
[----:B------:R-:W-:Y:S02]  /*08b0*/  @P3 PLOP3.LUT P1, PT, P0, PT, PT, 0x80, 0x8 ;  /* 0x000000000008381c */ /* 0x000fe4000072f070 */
[----:B------:R-:W-:-:S04]  /*08c0*/  @P3 ISETP.LT.AND P4, PT, R6, R7, !P4 ;  /* 0x000000070600320c */ /* 0x000fc80006781270 */
[----:B------:R-:W-:Y:S02]  /*08d0*/  @P3 ISETP.LT.OR P4, PT, R11, R0, P4 ;  /* 0x000000000b00320c */ /* 0x000fe40002781670 */
[----:B------:R-:W-:Y:S02]  /*08e0*/  PLOP3.LUT P0, PT, PT, PT, PT, 0x80, 0x8 ;  /* 0x000000000008781c */ /* 0x000fe40003f0f070 */
[----:B------:R-:W-:Y:S01]  /*08f0*/  @P3 PLOP3.LUT P0, PT, P4, PT, PT, 0x80, 0x8 ;  /* 0x000000000008381c */ /* 0x000fe2000270f070 */
[----:B------:R-:W-:Y:S02]  /*0900*/  @P3 VIADD R4, R10, 0x1 ;  /* 0x000000010a043836 */ /* 0x000fe40000000000 */
[----:B------:R-:W-:-:S04]  /*0910*/  @!P1 IMAD.MOV R4, RZ, RZ, R10 ;  /* 0x000000ffff049224 */ /* 0x000fc800078e020a */
[----:B0-----:R-:W-:-:S06]  /*0920*/  @P3 VIADD R2, R4, 0x1 ;  /* 0x0000000104023836 */ /* 0x001fcc0000000000 */
[----:B------:R-:W-:-:S04]  /*0930*/  @!P0 IMAD.MOV R2, RZ, RZ, R4 ;  /* 0x000000ffff028224 */ /* 0x000fc800078e0204 */
[----:B------:R-:W-:-:S04]  /*0940*/  @P3 IMAD.MOV.U32 R10, RZ, RZ, R2 ;  /* 0x000000ffff0a3224 */ /* 0x000fc800078e0002 */
[----:B------:R-:W-:Y:S01]  /*0950*/  @!P2 VIADD R2, R10, 0x1 ;  /* 0x000000010a02a836 */ /* 0x000fe20000000000 */
[----:B--2---:R-:W-:-:S04]  /*0960*/  @!P2 ISETP.NE.AND P4, PT, R3, R0, PT ;  /* 0x000000000300a20c */ /* 0x004fc80003f85270 */
[----:B------:R-:W-:-:S04]  /*0970*/  @!P2 ISETP.LT.AND P1, PT, R8, R7, !P4 ;  /* 0x000000070800a20c */ /* 0x000fc80006721270 */
[----:B------:R-:W-:Y:S02]  /*0980*/  @!P2 ISETP.LT.OR P4, PT, R3, R0, P1 ;  /* 0x000000000300a20c */ /* 0x000fe40000f81670 */
[----:B------:R-:W-:Y:S02]  /*0990*/  PLOP3.LUT P1, PT, PT, PT, PT, 0x80, 0x8 ;  /* 0x000000000008781c */ /* 0x000fe40003f2f070 */
[----:B------:R-:W-:-:S13]  /*09a0*/  @!P2 PLOP3.LUT P1, PT, P4, PT, PT, 0x80, 0x8 ;  /* 0x000000000008a81c */ /* 0x000fda000272f070 */
[----:B------:R-:W-:-:S04]  /*09b0*/  @!P1 IMAD.MOV R2, RZ, RZ, R10 ;  /* 0x000000ffff029224 */ /* 0x000fc800078e020a */
[----:B------:R-:W-:-:S07]  /*09c0*/  @!P2 IMAD.MOV.U32 R10, RZ, RZ, R2 ;  /* 0x000000ffff0aa224 */ /* 0x000fce00078e0002 */
.L_x_3:
[----:B------:R-:W-:-:S07]  /*09d0*/  IMAD.MOV.U32 R11, RZ, RZ, RZ ;  /* 0x000000ffff0b7224 */ /* 0x000fce00078e00ff */
.L_x_0:
[----:B------:R-:W1:Y:S02]  /*09e0*/  LDCU.64 UR4, c[0x0][0x388] ;  /* 0x00007100ff0477ac */ /* 0x000e640008000a00 */
[----:B-1----:R-:W-:-:S04]  /*09f0*/  LEA R2, P0, R10, UR4, 0x2 ;  /* 0x000000040a027c11 */ /* 0x002fc8000f8010ff */
[----:B------:R-:W-:-:S05]  /*0a00*/  LEA.HI.X R3, R10, UR5, R11, 0x2, P0 ;  /* 0x000000050a037c11 */ /* 0x000fca00080f140b */
[----:B-----5:R-:W-:Y:S01]  /*0a10*/  STG.E desc[UR6][R2.64], R0 ;  /* 0x0000000002007986 */ /* 0x020fe2000c101906 */
[----:B------:R-:W-:Y:S05]  /*0a20*/  EXIT ;  /* 0x000000000000794d */ /* 0x000fea0003800000 */
.L_x_5:
[----:B------:R-:W-:-:S00]  /*0a30*/  BRA `(.L_x_5) ;  /* 0xfffffffc00fc7947 */ /* 0x000fc0000383ffff */
[----:B------:R-:W-:-:S00]  /*0a40*/  NOP ;  /* 0x0000000000007918 */ /* 0x000fc00000000000 */
        /* <DEDUP_REMOVED lines=11> */
.L_x_6:


//--------------------- .nv.shared.reserved.0     --------------------------
	.section	.nv.shared.reserved.0,"aw",@nobits
	.weak		__nv_reservedSMEM_offset_0_alias
	.size		__nv_reservedSMEM_offset_0_alias, 0, 64
	.other		__nv_reservedSMEM_offset_0_alias,@"STO_CUDA_RESERVED_SHARED STV_DEFAULT"
__nv_reservedSMEM_offset_0_alias:
	.zero		0
	.zero		64


//--------------------- .nv.constant0._Z27parallelSelectionSortKernelPKiPii --------------------------
	.section	.nv.constant0._Z27parallelSelectionSortKernelPKiPii,"a",@progbits
	.sectionflags	@""
	.align	4
.nv.constant0._Z27parallelSelectionSortKernelPKiPii:
	.zero		916


//--------------------- SYMBOLS --------------------------

	.type		.nv.reservedSmem.offset0,@object
	.size		.nv.reservedSmem.offset0,0x4
